	.headerflags	@"EF_CUDA_TEXMODE_UNIFIED EF_CUDA_64BIT_ADDRESS EF_CUDA_ACCELERATORS EF_CUDA_SM90 EF_CUDA_VIRTUAL_SM(EF_CUDA_SM90)"
	.elftype	@"ET_EXEC"


//--------------------- .nv.info                  --------------------------
	.section	.nv.info,"",@"SHT_CUDA_INFO"
	.align	4


	//----- nvinfo : EIATTR_REGCOUNT
	.align		4
        /*0000*/ 	.byte	0x04, 0x2f
        /*0002*/ 	.short	(.L_1 - .L_0)
	.align		4
.L_0:
        /*0004*/ 	.word	index@(triton_poi_fused_convolution_13)
        /*0008*/ 	.word	0x0000000c


	//----- nvinfo : EIATTR_MIN_STACK_SIZE
	.align		4
.L_1:
        /*000c*/ 	.byte	0x04, 0x12
        /*000e*/ 	.short	(.L_3 - .L_2)
	.align		4
.L_2:
        /*0010*/ 	.word	index@(triton_poi_fused_convolution_13)
        /*0014*/ 	.word	0x00000000


	//----- nvinfo : EIATTR_FRAME_SIZE
	.align		4
.L_3:
        /*0018*/ 	.byte	0x04, 0x11
        /*001a*/ 	.short	(.L_5 - .L_4)
	.align		4
.L_4:
        /*001c*/ 	.word	index@(triton_poi_fused_convolution_13)
        /*0020*/ 	.word	0x00000000


	//----- nvinfo : EIATTR_MIN_STACK_SIZE
	.align		4
.L_5:
        /*0024*/ 	.byte	0x04, 0x12
        /*0026*/ 	.short	(.L_7 - .L_6)
	.align		4
.L_6:
        /*0028*/ 	.word	index@(triton_poi_fused_convolution_13)
        /*002c*/ 	.word	0x00000000
.L_7:


//--------------------- .nv.info.triton_poi_fused_convolution_13 --------------------------
	.section	.nv.info.triton_poi_fused_convolution_13,"",@"SHT_CUDA_INFO"
	.sectionflags	@""
	.align	4


	//----- nvinfo : EIATTR_CUDA_API_VERSION
	.align		4
        /*0000*/ 	.byte	0x04, 0x37
        /*0002*/ 	.short	(.L_9 - .L_8)
.L_8:
        /*0004*/ 	.word	0x0000007c


	//----- nvinfo : EIATTR_KPARAM_INFO
	.align		4
.L_9:
        /*0008*/ 	.byte	0x04, 0x17
        /*000a*/ 	.short	(.L_11 - .L_10)
.L_10:
        /*000c*/ 	.word	0x00000000
        /*0010*/ 	.short	0x0002
        /*0012*/ 	.short	0x0010
        /*0014*/ 	.byte	0x00, 0xf0, 0x11, 0x00


	//----- nvinfo : EIATTR_KPARAM_INFO
	.align		4
.L_11:
        /*0018*/ 	.byte	0x04, 0x17
        /*001a*/ 	.short	(.L_13 - .L_12)
.L_12:
        /*001c*/ 	.word	0x00000000
        /*0020*/ 	.short	0x0001
        /*0022*/ 	.short	0x0008
        /*0024*/ 	.byte	0x00, 0xf4, 0x21, 0x00


	//----- nvinfo : EIATTR_KPARAM_INFO
	.align		4
.L_13:
        /*0028*/ 	.byte	0x04, 0x17
        /*002a*/ 	.short	(.L_15 - .L_14)
.L_14:
        /*002c*/ 	.word	0x00000000
        /*0030*/ 	.short	0x0000
        /*0032*/ 	.short	0x0000
        /*0034*/ 	.byte	0x00, 0xf4, 0x21, 0x00


	//----- nvinfo : EIATTR_SPARSE_MMA_MASK
	.align		4
.L_15:
        /*0038*/ 	.byte	0x03, 0x50
        /*003a*/ 	.short	0x0000


	//----- nvinfo : EIATTR_MAXREG_COUNT
	.align		4
        /*003c*/ 	.byte	0x03, 0x1b
        /*003e*/ 	.short	0x00ff


	//----- nvinfo : EIATTR_EXIT_INSTR_OFFSETS
	.align		4
        /*0040*/ 	.byte	0x04, 0x1c
        /*0042*/ 	.short	(.L_17 - .L_16)


	//   ....[0]....
.L_16:
        /*0044*/ 	.word	0x00000130


	//----- nvinfo : EIATTR_REQNTID
	.align		4
.L_17:
        /*0048*/ 	.byte	0x04, 0x10
        /*004a*/ 	.short	(.L_19 - .L_18)
.L_18:
        /*004c*/ 	.word	0x00000080
        /*0050*/ 	.word	0x00000001
        /*0054*/ 	.word	0x00000001


	//----- nvinfo : EIATTR_CBANK_PARAM_SIZE
	.align		4
.L_19:
        /*0058*/ 	.byte	0x03, 0x19
        /*005a*/ 	.short	0x0014


	//----- nvinfo : EIATTR_PARAM_CBANK
	.align		4
        /*005c*/ 	.byte	0x04, 0x0a
        /*005e*/ 	.short	(.L_21 - .L_20)
	.align		4
.L_20:
        /*0060*/ 	.word	index@(.nv.constant0.triton_poi_fused_convolution_13)
        /*0064*/ 	.short	0x0210
        /*0066*/ 	.short	0x0014


	//----- nvinfo : EIATTR_SW_WAR
	.align		4
.L_21:
        /*0068*/ 	.byte	0x04, 0x36
        /*006a*/ 	.short	(.L_23 - .L_22)
.L_22:
        /*006c*/ 	.word	0x00000008
.L_23:


//--------------------- .nv.callgraph             --------------------------
	.section	.nv.callgraph,"",@"SHT_CUDA_CALLGRAPH"
	.align	4
	.sectionentsize	8
	.align		4
        /*0000*/ 	.word	0x00000000
	.align		4
        /*0004*/ 	.word	0xffffffff
	.align		4
        /*0008*/ 	.word	0x00000000
	.align		4
        /*000c*/ 	.word	0xfffffffe
	.align		4
        /*0010*/ 	.word	0x00000000
	.align		4
        /*0014*/ 	.word	0xfffffffd
	.align		4
        /*0018*/ 	.word	0x00000000
	.align		4
        /*001c*/ 	.word	0xfffffffc


//--------------------- .text.triton_poi_fused_convolution_13 --------------------------
	.section	.text.triton_poi_fused_convolution_13,"ax",@progbits
	.align	128
        .global         triton_poi_fused_convolution_13
        .type           triton_poi_fused_convolution_13,@function
        .size           triton_poi_fused_convolution_13,(.L_x_1 - triton_poi_fused_convolution_13)
        .other          triton_poi_fused_convolution_13,@"STO_CUDA_ENTRY STV_DEFAULT"
triton_poi_fused_convolution_13:
.text.triton_poi_fused_convolution_13:
[----:B------:R-:W-:Y:S01]  /*0000*/  LDC R1, c[0x0][0x28] ;  /* 0x00000a00ff017b82 */ /* 0x000fe20000000800 */
[----:B------:R-:W1:Y:S07]  /*0010*/  S2R R0, SR_TID.X ;  /* 0x0000000000007919 */ /* 0x000e6e0000002100 */
[----:B------:R-:W2:Y:S01]  /*0020*/  LDC.64 R4, c[0x0][0x218] ;  /* 0x00008600ff047b82 */ /* 0x000ea20000000a00 */
[----:B------:R-:W-:Y:S01]  /*0030*/  ULDC.64 UR4, c[0x0][0x208] ;  /* 0x0000820000047ab9 */ /* 0x000fe20000000a00 */
[----:B------:R-:W3:Y:S06]  /*0040*/  S2R R7, SR_CTAID.X ;  /* 0x0000000000077919 */ /* 0x000eec0000002500 */
[----:B------:R-:W4:Y:S01]  /*0050*/  LDC.64 R2, c[0x0][0x210] ;  /* 0x00008400ff027b82 */ /* 0x000f220000000a00 */
[----:B-1----:R-:W-:-:S02]  /*0060*/  LOP3.LUT R0, R0, 0x7f, RZ, 0xc0, !PT ;  /* 0x0000007f00007812 */ /* 0x002fc400078ec0ff */
[----:B---3--:R-:W-:-:S03]  /*0070*/  SHF.R.S32.HI R6, RZ, 0x18, R7 ;  /* 0x00000018ff067819 */ /* 0x008fc60000011407 */
[----:B------:R-:W-:Y:S01]  /*0080*/  IMAD R7, R7, 0x80, R0 ;  /* 0x0000008007077824 */ /* 0x000fe200078e0200 */
[----:B------:R-:W-:-:S03]  /*0090*/  SGXT R0, R6, 0x1 ;  /* 0x000000010600781a */ /* 0x000fc60000000200 */
[----:B----4-:R-:W-:Y:S01]  /*00a0*/  IMAD.WIDE R2, R7, 0x4, R2 ;  /* 0x0000000407027825 */ /* 0x010fe200078e0202 */
[----:B------:R-:W-:-:S04]  /*00b0*/  LEA.HI R0, R0, R7, RZ, 0x7 ;  /* 0x0000000700007211 */ /* 0x000fc800078f38ff */
[----:B------:R-:W-:-:S05]  /*00c0*/  LOP3.LUT R0, R0, 0xffffff80, RZ, 0xc0, !PT ;  /* 0xffffff8000007812 */ /* 0x000fca00078ec0ff */
[----:B------:R-:W-:Y:S02]  /*00d0*/  IMAD.IADD R9, R7, 0x1, -R0 ;  /* 0x0000000107097824 */ /* 0x000fe400078e0a00 */
[----:B------:R-:W3:Y:S02]  /*00e0*/  LDG.E R0, desc[UR4][R2.64] ;  /* 0x0000000402007981 */ /* 0x000ee4000c1e1900 */
[----:B--2---:R-:W-:-:S06]  /*00f0*/  IMAD.WIDE R4, R9, 0x4, R4 ;  /* 0x0000000409047825 */ /* 0x004fcc00078e0204 */
[----:B------:R-:W3:Y:S02]  /*0100*/  LDG.E.EL R5, desc[UR4][R4.64] ;  /* 0x0000000404057981 */ /* 0x000ee4000c2e1900 */
[----:B---3--:R-:W-:-:S05]  /*0110*/  FADD R7, R0, R5 ;  /* 0x0000000500077221 */ /* 0x008fca0000000000 */
[----:B------:R-:W-:Y:S01]  /*0120*/  STG.E desc[UR4][R2.64], R7 ;  /* 0x0000000702007986 */ /* 0x000fe2000c101904 */
[----:B------:R-:W-:Y:S05]  /*0130*/  EXIT ;  /* 0x000000000000794d */ /* 0x000fea0003800000 */
.L_x_0:
[----:B------:R-:W-:-:S00]  /*0140*/  BRA `(.L_x_0) ;  /* 0xfffffffc00fc7947 */ /* 0x000fc0000383ffff */
[----:B------:R-:W-:-:S00]  /*0150*/  NOP ;  /* 0x0000000000007918 */ /* 0x000fc00000000000 */
        /* <DEDUP_REMOVED lines=10> */
.L_x_1:


//--------------------- .nv.constant0.triton_poi_fused_convolution_13 --------------------------
	.section	.nv.constant0.triton_poi_fused_convolution_13,"a",@progbits
	.sectionflags	@""
	.align	4
.nv.constant0.triton_poi_fused_convolution_13:
	.zero		548
